//
// Generated by NVIDIA NVVM Compiler
//
// Compiler Build ID: CL-36424714
// Cuda compilation tools, release 13.0, V13.0.88
// Based on NVVM 20.0.0
//

.version 9.0
.target sm_100
.address_size 64

	// .globl	_Z5tcgpuPiiPb

.visible .entry _Z5tcgpuPiiPb(
	.param .u64 .ptr .align 1 _Z5tcgpuPiiPb_param_0,
	.param .u32 _Z5tcgpuPiiPb_param_1,
	.param .u64 .ptr .align 1 _Z5tcgpuPiiPb_param_2
)
{
	.reg .pred 	%p<27>;
	.reg .b16 	%rs<62>;
	.reg .b32 	%r<62>;
	.reg .b64 	%rd<41>;

	ld.param.u64 	%rd17, [_Z5tcgpuPiiPb_param_0];
	ld.param.u32 	%r18, [_Z5tcgpuPiiPb_param_1];
	ld.param.u64 	%rd18, [_Z5tcgpuPiiPb_param_2];
	cvta.to.global.u64 	%rd1, %rd18;
	mov.u32 	%r1, %tid.x;
	mul.lo.s32 	%r19, %r18, %r1;
	cvt.s64.s32 	%rd2, %r19;
	setp.eq.s32 	%p1, %r1, 0;
	@%p1 bra 	$L__BB0_45;
	cvta.to.global.u64 	%rd3, %rd17;
	setp.lt.s32 	%p2, %r18, 1;
	@%p2 bra 	$L__BB0_45;
	mul.wide.u32 	%rd19, %r1, 4;
	add.s64 	%rd4, %rd3, %rd19;
	and.b32  	%r2, %r18, 7;
	add.s32 	%r3, %r2, -1;
	and.b32  	%r4, %r18, 3;
	and.b32  	%r5, %r18, 2147483640;
	and.b32  	%r6, %r18, 1;
	neg.s32 	%r7, %r5;
	add.s64 	%rd6, %rd1, 3;
	add.s64 	%rd5, %rd6, %rd2;
	mov.b32 	%r57, 0;
$L__BB0_3:
	cvt.u32.u64 	%r21, %rd2;
	add.s32 	%r22, %r57, %r21;
	cvt.u64.u32 	%rd20, %r22;
	add.s64 	%rd21, %rd1, %rd20;
	ld.global.u8 	%rs1, [%rd21];
	setp.eq.s16 	%p3, %rs1, 0;
	@%p3 bra 	$L__BB0_44;
	setp.lt.u32 	%p4, %r18, 8;
	mul.lo.s32 	%r9, %r57, %r18;
	mov.b32 	%r60, 0;
	@%p4 bra 	$L__BB0_23;
	cvt.u64.u32 	%rd22, %r9;
	add.s64 	%rd39, %rd6, %rd22;
	mov.u64 	%rd40, %rd5;
	mov.u32 	%r58, %r7;
$L__BB0_6:
	.pragma "nounroll";
	ld.global.u8 	%rs2, [%rd39+-3];
	ld.global.u8 	%rs3, [%rd40+-3];
	and.b16  	%rs4, %rs3, %rs2;
	and.b16  	%rs5, %rs4, 255;
	setp.eq.s16 	%p5, %rs5, 0;
	@%p5 bra 	$L__BB0_8;
	ld.global.u32 	%r24, [%rd4];
	add.s32 	%r25, %r24, 1;
	st.global.u32 	[%rd4], %r25;
$L__BB0_8:
	ld.global.u8 	%rs6, [%rd39+-2];
	ld.global.u8 	%rs7, [%rd40+-2];
	and.b16  	%rs8, %rs7, %rs6;
	and.b16  	%rs9, %rs8, 255;
	setp.eq.s16 	%p6, %rs9, 0;
	@%p6 bra 	$L__BB0_10;
	ld.global.u32 	%r26, [%rd4];
	add.s32 	%r27, %r26, 1;
	st.global.u32 	[%rd4], %r27;
$L__BB0_10:
	ld.global.u8 	%rs10, [%rd39+-1];
	ld.global.u8 	%rs11, [%rd40+-1];
	and.b16  	%rs12, %rs11, %rs10;
	and.b16  	%rs13, %rs12, 255;
	setp.eq.s16 	%p7, %rs13, 0;
	@%p7 bra 	$L__BB0_12;
	ld.global.u32 	%r28, [%rd4];
	add.s32 	%r29, %r28, 1;
	st.global.u32 	[%rd4], %r29;
$L__BB0_12:
	ld.global.u8 	%rs14, [%rd39];
	ld.global.u8 	%rs15, [%rd40];
	and.b16  	%rs16, %rs15, %rs14;
	and.b16  	%rs17, %rs16, 255;
	setp.eq.s16 	%p8, %rs17, 0;
	@%p8 bra 	$L__BB0_14;
	ld.global.u32 	%r30, [%rd4];
	add.s32 	%r31, %r30, 1;
	st.global.u32 	[%rd4], %r31;
$L__BB0_14:
	ld.global.u8 	%rs18, [%rd39+1];
	ld.global.u8 	%rs19, [%rd40+1];
	and.b16  	%rs20, %rs19, %rs18;
	and.b16  	%rs21, %rs20, 255;
	setp.eq.s16 	%p9, %rs21, 0;
	@%p9 bra 	$L__BB0_16;
	ld.global.u32 	%r32, [%rd4];
	add.s32 	%r33, %r32, 1;
	st.global.u32 	[%rd4], %r33;
$L__BB0_16:
	ld.global.u8 	%rs22, [%rd39+2];
	ld.global.u8 	%rs23, [%rd40+2];
	and.b16  	%rs24, %rs23, %rs22;
	and.b16  	%rs25, %rs24, 255;
	setp.eq.s16 	%p10, %rs25, 0;
	@%p10 bra 	$L__BB0_18;
	ld.global.u32 	%r34, [%rd4];
	add.s32 	%r35, %r34, 1;
	st.global.u32 	[%rd4], %r35;
$L__BB0_18:
	ld.global.u8 	%rs26, [%rd39+3];
	ld.global.u8 	%rs27, [%rd40+3];
	and.b16  	%rs28, %rs27, %rs26;
	and.b16  	%rs29, %rs28, 255;
	setp.eq.s16 	%p11, %rs29, 0;
	@%p11 bra 	$L__BB0_20;
	ld.global.u32 	%r36, [%rd4];
	add.s32 	%r37, %r36, 1;
	st.global.u32 	[%rd4], %r37;
$L__BB0_20:
	ld.global.u8 	%rs30, [%rd39+4];
	ld.global.u8 	%rs31, [%rd40+4];
	and.b16  	%rs32, %rs31, %rs30;
	and.b16  	%rs33, %rs32, 255;
	setp.eq.s16 	%p12, %rs33, 0;
	@%p12 bra 	$L__BB0_22;
	ld.global.u32 	%r38, [%rd4];
	add.s32 	%r39, %r38, 1;
	st.global.u32 	[%rd4], %r39;
$L__BB0_22:
	add.s32 	%r58, %r58, 8;
	add.s64 	%rd40, %rd40, 8;
	add.s64 	%rd39, %rd39, 8;
	setp.eq.s32 	%p13, %r58, 0;
	mov.u32 	%r60, %r5;
	@%p13 bra 	$L__BB0_23;
	bra.uni 	$L__BB0_6;
$L__BB0_23:
	setp.eq.s32 	%p14, %r2, 0;
	@%p14 bra 	$L__BB0_44;
	setp.lt.u32 	%p15, %r3, 3;
	@%p15 bra 	$L__BB0_34;
	cvt.u64.u32 	%rd12, %r60;
	add.s32 	%r40, %r60, %r9;
	cvt.u64.u32 	%rd23, %r40;
	add.s64 	%rd24, %rd1, %rd23;
	ld.global.u8 	%rs34, [%rd24];
	add.s64 	%rd25, %rd12, %rd2;
	add.s64 	%rd13, %rd1, %rd25;
	ld.global.u8 	%rs35, [%rd13];
	and.b16  	%rs36, %rs35, %rs34;
	and.b16  	%rs37, %rs36, 255;
	setp.eq.s16 	%p16, %rs37, 0;
	@%p16 bra 	$L__BB0_27;
	ld.global.u32 	%r41, [%rd4];
	add.s32 	%r42, %r41, 1;
	st.global.u32 	[%rd4], %r42;
$L__BB0_27:
	cvt.u64.u32 	%rd26, %r9;
	add.s64 	%rd27, %rd12, %rd26;
	add.s64 	%rd14, %rd1, %rd27;
	ld.global.u8 	%rs38, [%rd14+1];
	ld.global.u8 	%rs39, [%rd13+1];
	and.b16  	%rs40, %rs39, %rs38;
	and.b16  	%rs41, %rs40, 255;
	setp.eq.s16 	%p17, %rs41, 0;
	@%p17 bra 	$L__BB0_29;
	ld.global.u32 	%r43, [%rd4];
	add.s32 	%r44, %r43, 1;
	st.global.u32 	[%rd4], %r44;
$L__BB0_29:
	ld.global.u8 	%rs42, [%rd14+2];
	ld.global.u8 	%rs43, [%rd13+2];
	and.b16  	%rs44, %rs43, %rs42;
	and.b16  	%rs45, %rs44, 255;
	setp.eq.s16 	%p18, %rs45, 0;
	@%p18 bra 	$L__BB0_31;
	ld.global.u32 	%r45, [%rd4];
	add.s32 	%r46, %r45, 1;
	st.global.u32 	[%rd4], %r46;
$L__BB0_31:
	ld.global.u8 	%rs46, [%rd14+3];
	ld.global.u8 	%rs47, [%rd13+3];
	and.b16  	%rs48, %rs47, %rs46;
	and.b16  	%rs49, %rs48, 255;
	setp.eq.s16 	%p19, %rs49, 0;
	@%p19 bra 	$L__BB0_33;
	ld.global.u32 	%r47, [%rd4];
	add.s32 	%r48, %r47, 1;
	st.global.u32 	[%rd4], %r48;
$L__BB0_33:
	add.s32 	%r60, %r60, 4;
$L__BB0_34:
	setp.eq.s32 	%p20, %r4, 0;
	@%p20 bra 	$L__BB0_44;
	setp.eq.s32 	%p21, %r4, 1;
	@%p21 bra 	$L__BB0_41;
	cvt.u64.u32 	%rd15, %r60;
	add.s32 	%r49, %r60, %r9;
	cvt.u64.u32 	%rd28, %r49;
	add.s64 	%rd29, %rd1, %rd28;
	ld.global.u8 	%rs50, [%rd29];
	add.s64 	%rd30, %rd15, %rd2;
	add.s64 	%rd16, %rd1, %rd30;
	ld.global.u8 	%rs51, [%rd16];
	and.b16  	%rs52, %rs51, %rs50;
	and.b16  	%rs53, %rs52, 255;
	setp.eq.s16 	%p22, %rs53, 0;
	@%p22 bra 	$L__BB0_38;
	ld.global.u32 	%r50, [%rd4];
	add.s32 	%r51, %r50, 1;
	st.global.u32 	[%rd4], %r51;
$L__BB0_38:
	cvt.u64.u32 	%rd31, %r9;
	add.s64 	%rd32, %rd15, %rd31;
	add.s64 	%rd33, %rd1, %rd32;
	ld.global.u8 	%rs54, [%rd33+1];
	ld.global.u8 	%rs55, [%rd16+1];
	and.b16  	%rs56, %rs55, %rs54;
	and.b16  	%rs57, %rs56, 255;
	setp.eq.s16 	%p23, %rs57, 0;
	@%p23 bra 	$L__BB0_40;
	ld.global.u32 	%r52, [%rd4];
	add.s32 	%r53, %r52, 1;
	st.global.u32 	[%rd4], %r53;
$L__BB0_40:
	add.s32 	%r60, %r60, 2;
$L__BB0_41:
	setp.eq.s32 	%p24, %r6, 0;
	@%p24 bra 	$L__BB0_44;
	cvt.u64.u32 	%rd34, %r60;
	add.s32 	%r54, %r60, %r9;
	cvt.u64.u32 	%rd35, %r54;
	add.s64 	%rd36, %rd1, %rd35;
	ld.global.u8 	%rs58, [%rd36];
	add.s64 	%rd37, %rd34, %rd2;
	add.s64 	%rd38, %rd1, %rd37;
	ld.global.u8 	%rs59, [%rd38];
	and.b16  	%rs60, %rs59, %rs58;
	and.b16  	%rs61, %rs60, 255;
	setp.eq.s16 	%p25, %rs61, 0;
	@%p25 bra 	$L__BB0_44;
	ld.global.u32 	%r55, [%rd4];
	add.s32 	%r56, %r55, 1;
	st.global.u32 	[%rd4], %r56;
$L__BB0_44:
	add.s32 	%r57, %r57, 1;
	setp.eq.s32 	%p26, %r57, %r1;
	@%p26 bra 	$L__BB0_45;
	bra.uni 	$L__BB0_3;
$L__BB0_45:
	ret;

}


// ===== COMPILED SASS (sm_100) =====

	.target	sm_100

	.elftype	@"ET_EXEC"


//--------------------- .note.nv.tkinfo           --------------------------
	.section	.note.nv.tkinfo,"",@"SHT_NOTE"
	.sectionflags	@"SHF_NOTE_NV_TKINFO"
	.tkinfo
        /*0018*/ 	.word	0x00000002
        /*0030*/ 	.string	""
        /*0030*/ 	.string	"ptxas"
        /*0030*/ 	.string	"Cuda compilation tools, release 13.0, V13.0.88"
        /*0030*/ 	.string	"Build cuda_13.0.r13.0/compiler.36424714_0"
        /*0030*/ 	.string	"-arch sm_100 -m 64 "



//--------------------- .note.nv.cuinfo           --------------------------
	.section	.note.nv.cuinfo,"",@"SHT_NOTE"
	.sectionflags	@"SHF_NOTE_NV_CUINFO"
        /*0018*/ 	.short	0x0002
        /*001a*/ 	.short	0x0064
        /*001c*/ 	.short	0x0082
	.zero		2


//--------------------- .nv.info                  --------------------------
	.section	.nv.info,"",@"SHT_CUDA_INFO"
	.align	4


	//----- nvinfo : EIATTR_REGCOUNT
	.align		4
        /*0000*/ 	.byte	0x04, 0x2f
        /*0002*/ 	.short	(.L_1 - .L_0)
	.align		4
.L_0:
        /*0004*/ 	.word	index@(_Z5tcgpuPiiPb)
        /*0008*/ 	.word	0x00000018


	//----- nvinfo : EIATTR_FRAME_SIZE
	.align		4
.L_1:
        /*000c*/ 	.byte	0x04, 0x11
        /*000e*/ 	.short	(.L_3 - .L_2)
	.align		4
.L_2:
        /*0010*/ 	.word	index@(_Z5tcgpuPiiPb)
        /*0014*/ 	.word	0x00000000


	//----- nvinfo : EIATTR_MIN_STACK_SIZE
	.align		4
.L_3:
        /*0018*/ 	.byte	0x04, 0x12
        /*001a*/ 	.short	(.L_5 - .L_4)
	.align		4
.L_4:
        /*001c*/ 	.word	index@(_Z5tcgpuPiiPb)
        /*0020*/ 	.word	0x00000000
.L_5:


//--------------------- .nv.compat                --------------------------
	.section	.nv.compat,"",@"SHT_CUDA_COMPAT_INFO"
	.align	4
        /*0000*/ 	.byte	0x02, 0x09, 0x00, 0x00, 0x02, 0x02, 0x01, 0x00, 0x02, 0x05, 0x05, 0x00, 0x03, 0x07, 0x01, 0x01
        /*0010*/ 	.byte	0x02, 0x03, 0x00, 0x00, 0x02, 0x06, 0x01, 0x00, 0x04, 0x0b, 0x08, 0x00, 0x09, 0x00, 0x00, 0x00
        /*0020*/ 	.byte	0x00, 0x00, 0x00, 0x00


//--------------------- .nv.info._Z5tcgpuPiiPb    --------------------------
	.section	.nv.info._Z5tcgpuPiiPb,"",@"SHT_CUDA_INFO"
	.sectionflags	@""
	.align	4


	//----- nvinfo : EIATTR_CUDA_API_VERSION
	.align		4
        /*0000*/ 	.byte	0x04, 0x37
        /*0002*/ 	.short	(.L_7 - .L_6)
.L_6:
        /*0004*/ 	.word	0x00000082


	//----- nvinfo : EIATTR_KPARAM_INFO
	.align		4
.L_7:
        /*0008*/ 	.byte	0x04, 0x17
        /*000a*/ 	.short	(.L_9 - .L_8)
.L_8:
        /*000c*/ 	.word	0x00000000
        /*0010*/ 	.short	0x0002
        /*0012*/ 	.short	0x0010
        /*0014*/ 	.byte	0x00, 0xf5, 0x21, 0x00


	//----- nvinfo : EIATTR_KPARAM_INFO
	.align		4
.L_9:
        /*0018*/ 	.byte	0x04, 0x17
        /*001a*/ 	.short	(.L_11 - .L_10)
.L_10:
        /*001c*/ 	.word	0x00000000
        /*0020*/ 	.short	0x0001
        /*0022*/ 	.short	0x0008
        /*0024*/ 	.byte	0x00, 0xf0, 0x11, 0x00


	//----- nvinfo : EIATTR_KPARAM_INFO
	.align		4
.L_11:
        /*0028*/ 	.byte	0x04, 0x17
        /*002a*/ 	.short	(.L_13 - .L_12)
.L_12:
        /*002c*/ 	.word	0x00000000
        /*0030*/ 	.short	0x0000
        /*0032*/ 	.short	0x0000
        /*0034*/ 	.byte	0x00, 0xf5, 0x21, 0x00


	//----- nvinfo : EIATTR_SPARSE_MMA_MASK
	.align		4
.L_13:
        /*0038*/ 	.byte	0x03, 0x50
        /*003a*/ 	.short	0x0000


	//----- nvinfo : EIATTR_MAXREG_COUNT
	.align		4
        /*003c*/ 	.byte	0x03, 0x1b
        /*003e*/ 	.short	0x00ff


	//----- nvinfo : EIATTR_MERCURY_ISA_VERSION
	.align		4
        /*0040*/ 	.byte	0x03, 0x5f
        /*0042*/ 	.short	0x0101


	//----- nvinfo : EIATTR_VRC_CTA_INIT_COUNT
	.align		4
        /*0044*/ 	.byte	0x02, 0x4a
	.zero		1
	.zero		1


	//----- nvinfo : EIATTR_EXIT_INSTR_OFFSETS
	.align		4
        /*0048*/ 	.byte	0x04, 0x1c
        /*004a*/ 	.short	(.L_15 - .L_14)


	//   ....[0]....
.L_14:
        /*004c*/ 	.word	0x00000030


	//   ....[1]....
        /*0050*/ 	.word	0x00000060


	//   ....[2]....
        /*0054*/ 	.word	0x00000ef0


	//----- nvinfo : EIATTR_CRS_STACK_SIZE
	.align		4
.L_15:
        /*0058*/ 	.byte	0x04, 0x1e
        /*005a*/ 	.short	(.L_17 - .L_16)
.L_16:
        /*005c*/ 	.word	0x00000000


	//----- nvinfo : EIATTR_CBANK_PARAM_SIZE
	.align		4
.L_17:
        /*0060*/ 	.byte	0x03, 0x19
        /*0062*/ 	.short	0x0018


	//----- nvinfo : EIATTR_PARAM_CBANK
	.align		4
        /*0064*/ 	.byte	0x04, 0x0a
        /*0066*/ 	.short	(.L_19 - .L_18)
	.align		4
.L_18:
        /*0068*/ 	.word	index@(.nv.constant0._Z5tcgpuPiiPb)
        /*006c*/ 	.short	0x0380
        /*006e*/ 	.short	0x0018


	//----- nvinfo : EIATTR_SW_WAR
	.align		4
.L_19:
        /*0070*/ 	.byte	0x04, 0x36
        /*0072*/ 	.short	(.L_21 - .L_20)
.L_20:
        /*0074*/ 	.word	0x00000008
.L_21:


//--------------------- .nv.callgraph             --------------------------
	.section	.nv.callgraph,"",@"SHT_CUDA_CALLGRAPH"
	.align	4
	.sectionentsize	8
	.align		4
        /*0000*/ 	.word	0x00000000
	.align		4
        /*0004*/ 	.word	0xffffffff
	.align		4
        /*0008*/ 	.word	0x00000000
	.align		4
        /*000c*/ 	.word	0xfffffffe
	.align		4
        /*0010*/ 	.word	0x00000000
	.align		4
        /*0014*/ 	.word	0xfffffffd
	.align		4
        /*0018*/ 	.word	0x00000000
	.align		4
        /*001c*/ 	.word	0xfffffffc


//--------------------- .text._Z5tcgpuPiiPb       --------------------------
	.section	.text._Z5tcgpuPiiPb,"ax",@progbits
	.align	128
        .global         _Z5tcgpuPiiPb
        .type           _Z5tcgpuPiiPb,@function
        .size           _Z5tcgpuPiiPb,(.L_x_12 - _Z5tcgpuPiiPb)
        .other          _Z5tcgpuPiiPb,@"STO_CUDA_ENTRY STV_DEFAULT"
_Z5tcgpuPiiPb:
.text._Z5tcgpuPiiPb:
[----:B------:R-:W-:Y:S01]  /*0000*/  LDC R1, c[0x0][0x37c] ;  /* 0x0000df00ff017b82 */ /* 0x000fe20000000800 */
[----:B------:R-:W0:Y:S02]  /*0010*/  S2R R0, SR_TID.X ;  /* 0x0000000000007919 */ /* 0x000e240000002100 */
[----:B0-----:R-:W-:-:S13]  /*0020*/  ISETP.NE.AND P0, PT, R0, RZ, PT ;  /* 0x000000ff0000720c */ /* 0x001fda0003f05270 */
[----:B------:R-:W-:Y:S05]  /*0030*/  @!P0 EXIT ;  /* 0x000000000000894d */ /* 0x000fea0003800000 */
[----:B------:R-:W0:Y:S02]  /*0040*/  LDC R7, c[0x0][0x388] ;  /* 0x0000e200ff077b82 */ /* 0x000e240000000800 */
[----:B0-----:R-:W-:-:S13]  /*0050*/  ISETP.GE.AND P0, PT, R7, 0x1, PT ;  /* 0x000000010700780c */ /* 0x001fda0003f06270 */
[----:B------:R-:W-:Y:S05]  /*0060*/  @!P0 EXIT ;  /* 0x000000000000894d */ /* 0x000fea0003800000 */
[----:B------:R-:W0:Y:S01]  /*0070*/  LDCU.64 UR6, c[0x0][0x390] ;  /* 0x00007200ff0677ac */ /* 0x000e220008000a00 */
[----:B------:R-:W1:Y:S01]  /*0080*/  LDC.64 R4, c[0x0][0x380] ;  /* 0x0000e000ff047b82 */ /* 0x000e620000000a00 */
[C---:B------:R-:W-:Y:S01]  /*0090*/  LOP3.LUT R14, R7.reuse, 0x7, RZ, 0xc0, !PT ;  /* 0x00000007070e7812 */ /* 0x040fe200078ec0ff */
[----:B------:R-:W-:Y:S01]  /*00a0*/  IMAD R6, R0, R7, RZ ;  /* 0x0000000700067224 */ /* 0x000fe200078e02ff */
[C---:B------:R-:W-:Y:S01]  /*00b0*/  LOP3.LUT R16, R7.reuse, 0x3, RZ, 0xc0, !PT ;  /* 0x0000000307107812 */ /* 0x040fe200078ec0ff */
[----:B------:R-:W2:Y:S01]  /*00c0*/  LDCU.64 UR8, c[0x0][0x358] ;  /* 0x00006b00ff0877ac */ /* 0x000ea20008000a00 */
[----:B------:R-:W-:Y:S01]  /*00d0*/  LOP3.LUT R7, R7, 0x7ffffff8, RZ, 0xc0, !PT ;  /* 0x7ffffff807077812 */ /* 0x000fe200078ec0ff */
[----:B------:R-:W-:Y:S01]  /*00e0*/  VIADD R2, R14, 0xffffffff ;  /* 0xffffffff0e027836 */ /* 0x000fe20000000000 */
[----:B------:R-:W-:Y:S01]  /*00f0*/  SHF.R.S32.HI R15, RZ, 0x1f, R6 ;  /* 0x0000001fff0f7819 */ /* 0x000fe20000011406 */
[----:B------:R-:W-:-:S03]  /*0100*/  UMOV UR4, URZ ;  /* 0x000000ff00047c82 */ /* 0x000fc60008000000 */
[----:B------:R-:W-:Y:S01]  /*0110*/  ISETP.GE.U32.AND P0, PT, R2, 0x3, PT ;  /* 0x000000030200780c */ /* 0x000fe20003f06070 */
[----:B0-----:R-:W-:-:S04]  /*0120*/  UIADD3 UR5, UP0, UPT, UR6, 0x3, URZ ;  /* 0x0000000306057890 */ /* 0x001fc8000ff1e0ff */
[----:B------:R-:W-:Y:S02]  /*0130*/  UIADD3.X UR6, UPT, UPT, URZ, UR7, URZ, UP0, !UPT ;  /* 0x00000007ff067290 */ /* 0x000fe400087fe4ff */
[----:B------:R-:W-:Y:S01]  /*0140*/  IADD3 R2, P1, PT, R6, UR5, RZ ;  /* 0x0000000506027c10 */ /* 0x000fe2000ff3e0ff */
[----:B-1----:R-:W-:-:S03]  /*0150*/  IMAD.WIDE.U32 R4, R0, 0x4, R4 ;  /* 0x0000000400047825 */ /* 0x002fc600078e0004 */
[----:B--2---:R-:W-:-:S09]  /*0160*/  IADD3.X R3, PT, PT, R15, UR6, RZ, P1, !PT ;  /* 0x000000060f037c10 */ /* 0x004fd20008ffe4ff */
.L_x_10:
[----:B0-----:R-:W0:Y:S01]  /*0170*/  LDCU.64 UR10, c[0x0][0x390] ;  /* 0x00007200ff0a77ac */ /* 0x001e220008000a00 */
[----:B------:R-:W-:-:S05]  /*0180*/  VIADD R8, R6, UR4 ;  /* 0x0000000406087c36 */ /* 0x000fca0008000000 */
[----:B0-----:R-:W-:-:S05]  /*0190*/  IADD3 R8, P1, PT, R8, UR10, RZ ;  /* 0x0000000a08087c10 */ /* 0x001fca000ff3e0ff */
[----:B--2---:R-:W-:-:S05]  /*01a0*/  IMAD.X R9, RZ, RZ, UR11, P1 ;  /* 0x0000000bff097e24 */ /* 0x004fca00088e06ff */
[----:B------:R-:W2:Y:S01]  /*01b0*/  LDG.E.U8 R8, desc[UR8][R8.64] ;  /* 0x0000000808087981 */ /* 0x000ea2000c1e1100 */
[----:B------:R-:W-:Y:S01]  /*01c0*/  BSSY.RECONVERGENT B0, `(.L_x_0) ;  /* 0x00000d0000007945 */ /* 0x000fe20003800200 */
[----:B--2---:R-:W-:-:S13]  /*01d0*/  ISETP.NE.AND P1, PT, R8, RZ, PT ;  /* 0x000000ff0800720c */ /* 0x004fda0003f25270 */
[----:B-1----:R-:W-:Y:S05]  /*01e0*/  @!P1 BRA `(.L_x_1) ;  /* 0x0000000c00349947 */ /* 0x002fea0003800000 */
[----:B------:R-:W0:Y:S01]  /*01f0*/  LDC R8, c[0x0][0x388] ;  /* 0x0000e200ff087b82 */ /* 0x000e220000000800 */
[----:B------:R-:W-:Y:S01]  /*0200*/  IMAD.MOV.U32 R9, RZ, RZ, RZ ;  /* 0x000000ffff097224 */ /* 0x000fe200078e00ff */
[C---:B0-----:R-:W-:Y:S01]  /*0210*/  ISETP.GE.U32.AND P1, PT, R8.reuse, 0x8, PT ;  /* 0x000000080800780c */ /* 0x041fe20003f26070 */
[----:B------:R-:W-:-:S12]  /*0220*/  IMAD R8, R8, UR4, RZ ;  /* 0x0000000408087c24 */ /* 0x000fd8000f8e02ff */
[----:B------:R-:W-:Y:S05]  /*0230*/  @!P1 BRA `(.L_x_2) ;  /* 0x0000000400d49947 */ /* 0x000fea0003800000 */
[----:B------:R-:W-:Y:S01]  /*0240*/  IADD3 R10, P1, PT, R8, UR5, RZ ;  /* 0x00000005080a7c10 */ /* 0x000fe2000ff3e0ff */
[----:B------:R-:W2:Y:S04]  /*0250*/  LDG.E.U8 R12, desc[UR8][R2.64+-0x3] ;  /* 0xfffffd08020c7981 */ /* 0x000ea8000c1e1100 */
[----:B------:R-:W-:-:S05]  /*0260*/  IMAD.X R11, RZ, RZ, UR6, P1 ;  /* 0x00000006ff0b7e24 */ /* 0x000fca00088e06ff */
[----:B------:R-:W2:Y:S02]  /*0270*/  LDG.E.U8 R9, desc[UR8][R10.64+-0x3] ;  /* 0xfffffd080a097981 */ /* 0x000ea4000c1e1100 */
[----:B--2---:R-:W-:-:S13]  /*0280*/  LOP3.LUT P1, RZ, R12, 0xff, R9, 0x80, !PT ;  /* 0x000000ff0cff7812 */ /* 0x004fda0007828009 */
[----:B------:R-:W2:Y:S02]  /*0290*/  @P1 LDG.E R9, desc[UR8][R4.64] ;  /* 0x0000000804091981 */ /* 0x000ea4000c1e1900 */
[----:B--2---:R-:W-:-:S05]  /*02a0*/  @P1 VIADD R9, R9, 0x1 ;  /* 0x0000000109091836 */ /* 0x004fca0000000000 */
[----:B------:R0:W-:Y:S04]  /*02b0*/  @P1 STG.E desc[UR8][R4.64], R9 ;  /* 0x0000000904001986 */ /* 0x0001e8000c101908 */
[----:B------:R-:W2:Y:S04]  /*02c0*/  LDG.E.U8 R12, desc[UR8][R10.64+-0x2] ;  /* 0xfffffe080a0c7981 */ /* 0x000ea8000c1e1100 */
        /* <DEDUP_REMOVED lines=8> */
[----:B------:R-:W0:Y:S02]  /*0350*/  @P1 LDG.E R12, desc[UR8][R4.64] ;  /* 0x00000008040c1981 */ /* 0x000e24000c1e1900 */
[----:B0-----:R-:W-:-:S05]  /*0360*/  @P1 VIADD R9, R12, 0x1 ;  /* 0x000000010c091836 */ /* 0x001fca0000000000 */
[----:B------:R0:W-:Y:S04]  /*0370*/  @P1 STG.E desc[UR8][R4.64], R9 ;  /* 0x0000000904001986 */ /* 0x0001e8000c101908 */
[----:B------:R-:W2:Y:S04]  /*0380*/  LDG.E.U8 R12, desc[UR8][R10.64] ;  /* 0x000000080a0c7981 */ /* 0x000ea8000c1e1100 */
[----:B------:R-:W2:Y:S02]  /*0390*/  LDG.E.U8 R17, desc[UR8][R2.64] ;  /* 0x0000000802117981 */ /* 0x000ea4000c1e1100 */
[----:B--2---:R-:W-:-:S13]  /*03a0*/  LOP3.LUT P1, RZ, R17, 0xff, R12, 0x80, !PT ;  /* 0x000000ff11ff7812 */ /* 0x004fda000782800c */
[----:B------:R-:W1:Y:S02]  /*03b0*/  @P1 LDG.E R12, desc[UR8][R4.64] ;  /* 0x00000008040c1981 */ /* 0x000e64000c1e1900 */
[----:B-1----:R-:W-:-:S05]  /*03c0*/  @P1 VIADD R13, R12, 0x1 ;  /* 0x000000010c0d1836 */ /* 0x002fca0000000000 */
        /* <DEDUP_REMOVED lines=12> */
[----:B------:R-:W-:Y:S04]  /*0490*/  @P1 STG.E desc[UR8][R4.64], R13 ;  /* 0x0000000d04001986 */ /* 0x000fe8000c101908 */
        /* <DEDUP_REMOVED lines=9> */
[----:B------:R-:W2:Y:S01]  /*0530*/  @P1 LDG.E R12, desc[UR8][R4.64] ;  /* 0x00000008040c1981 */ /* 0x000ea2000c1e1900 */
[----:B------:R-:W-:Y:S02]  /*0540*/  IADD3 R17, P2, PT, R2, 0x8, RZ ;  /* 0x0000000802117810 */ /* 0x000fe40007f5e0ff */
[----:B------:R-:W-:Y:S01]  /*0550*/  IADD3 R10, P3, PT, R10, 0x8, RZ ;  /* 0x000000080a0a7810 */ /* 0x000fe20007f7e0ff */
[----:B0-----:R-:W-:Y:S02]  /*0560*/  IMAD.MOV.U32 R9, RZ, RZ, R7 ;  /* 0x000000ffff097224 */ /* 0x001fe400078e0007 */
[----:B------:R-:W-:Y:S02]  /*0570*/  IMAD.X R18, RZ, RZ, R3, P2 ;  /* 0x000000ffff127224 */ /* 0x000fe400010e0603 */
[----:B------:R-:W-:Y:S02]  /*0580*/  IMAD.X R11, RZ, RZ, R11, P3 ;  /* 0x000000ffff0b7224 */ /* 0x000fe400018e060b */
[----:B--2---:R-:W-:Y:S01]  /*0590*/  @P1 VIADD R13, R12, 0x1 ;  /* 0x000000010c0d1836 */ /* 0x004fe20000000000 */
[----:B------:R-:W-:-:S04]  /*05a0*/  IADD3 R12, PT, PT, -R7, 0x8, RZ ;  /* 0x00000008070c7810 */ /* 0x000fc80007ffe1ff */
[----:B------:R0:W-:Y:S01]  /*05b0*/  @P1 STG.E desc[UR8][R4.64], R13 ;  /* 0x0000000d04001986 */ /* 0x0001e2000c101908 */
[----:B------:R-:W-:-:S13]  /*05c0*/  ISETP.NE.AND P1, PT, R12, RZ, PT ;  /* 0x000000ff0c00720c */ /* 0x000fda0003f25270 */
[----:B0-----:R-:W-:Y:S05]  /*05d0*/  @!P1 BRA `(.L_x_2) ;  /* 0x0000000000ec9947 */ /* 0x001fea0003800000 */
[----:B------:R-:W-:Y:S02]  /*05e0*/  IMAD.MOV.U32 R9, RZ, RZ, R12 ;  /* 0x000000ffff097224 */ /* 0x000fe400078e000c */
[----:B------:R-:W-:Y:S02]  /*05f0*/  IMAD.MOV.U32 R12, RZ, RZ, R17 ;  /* 0x000000ffff0c7224 */ /* 0x000fe400078e0011 */
[----:B------:R-:W-:-:S07]  /*0600*/  IMAD.MOV.U32 R13, RZ, RZ, R18 ;  /* 0x000000ffff0d7224 */ /* 0x000fce00078e0012 */
.L_x_3:
[----:B-1----:R-:W2:Y:S04]  /*0610*/  LDG.E.U8 R17, desc[UR8][R10.64+-0x3] ;  /* 0xfffffd080a117981 */ /* 0x002ea8000c1e1100 */
        /* <DEDUP_REMOVED lines=45> */
[----:B------:R-:W-:Y:S01]  /*08f0*/  VIADD R9, R9, 0x8 ;  /* 0x0000000809097836 */ /* 0x000fe20000000000 */
[----:B------:R-:W-:-:S04]  /*0900*/  IADD3 R10, P2, PT, R10, 0x8, RZ ;  /* 0x000000080a0a7810 */ /* 0x000fc80007f5e0ff */
[----:B------:R-:W-:Y:S01]  /*0910*/  ISETP.NE.AND P3, PT, R9, RZ, PT ;  /* 0x000000ff0900720c */ /* 0x000fe20003f65270 */
[----:B------:R-:W-:Y:S02]  /*0920*/  IMAD.X R11, RZ, RZ, R11, P2 ;  /* 0x000000ffff0b7224 */ /* 0x000fe400010e060b */
[----:B--2---:R-:W-:-:S05]  /*0930*/  @P1 VIADD R17, R17, 0x1 ;  /* 0x0000000111111836 */ /* 0x004fca0000000000 */
[----:B------:R1:W-:Y:S01]  /*0940*/  @P1 STG.E desc[UR8][R4.64], R17 ;  /* 0x0000001104001986 */ /* 0x0003e2000c101908 */
[----:B------:R-:W-:-:S05]  /*0950*/  IADD3 R12, P1, PT, R12, 0x8, RZ ;  /* 0x000000080c0c7810 */ /* 0x000fca0007f3e0ff */
[----:B------:R-:W-:Y:S01]  /*0960*/  IMAD.X R13, RZ, RZ, R13, P1 ;  /* 0x000000ffff0d7224 */ /* 0x000fe200008e060d */
[----:B------:R-:W-:Y:S07]  /*0970*/  @P3 BRA `(.L_x_3) ;  /* 0xfffffffc00243947 */ /* 0x000fee000383ffff */
[----:B------:R-:W-:-:S07]  /*0980*/  IMAD.MOV.U32 R9, RZ, RZ, R7 ;  /* 0x000000ffff097224 */ /* 0x000fce00078e0007 */
.L_x_2:
[----:B------:R-:W-:-:S13]  /*0990*/  ISETP.NE.AND P1, PT, R14, RZ, PT ;  /* 0x000000ff0e00720c */ /* 0x000fda0003f25270 */
[----:B------:R-:W-:Y:S05]  /*09a0*/  @!P1 BRA `(.L_x_1) ;  /* 0x0000000400449947 */ /* 0x000fea0003800000 */
[----:B------:R-:W-:Y:S05]  /*09b0*/  @!P0 BRA `(.L_x_4) ;  /* 0x0000000000908947 */ /* 0x000fea0003800000 */
[----:B------:R-:W0:Y:S01]  /*09c0*/  LDCU.64 UR10, c[0x0][0x390] ;  /* 0x00007200ff0a77ac */ /* 0x000e220008000a00 */
[----:B------:R-:W-:-:S05]  /*09d0*/  IMAD.IADD R18, R8, 0x1, R9 ;  /* 0x0000000108127824 */ /* 0x000fca00078e0209 */
[----:B0-----:R-:W-:Y:S02]  /*09e0*/  IADD3 R18, P1, PT, R18, UR10, RZ ;  /* 0x0000000a12127c10 */ /* 0x001fe4000ff3e0ff */
[----:B------:R-:W-:-:S03]  /*09f0*/  IADD3 R10, P2, P3, R9, UR10, R6 ;  /* 0x0000000a090a7c10 */ /* 0x000fc6000fb5e006 */
[----:B-1----:R-:W-:Y:S01]  /*0a00*/  IMAD.X R19, RZ, RZ, UR11, P1 ;  /* 0x0000000bff137e24 */ /* 0x002fe200088e06ff */
[----:B------:R-:W-:-:S04]  /*0a10*/  IADD3.X R11, PT, PT, RZ, UR11, R15, P2, P3 ;  /* 0x0000000bff0b7c10 */ /* 0x000fc800097e640f */
[----:B------:R-:W2:Y:S04]  /*0a20*/  LDG.E.U8 R18, desc[UR8][R18.64] ;  /* 0x0000000812127981 */ /* 0x000ea8000c1e1100 */
[----:B------:R-:W2:Y:S02]  /*0a30*/  LDG.E.U8 R13, desc[UR8][R10.64] ;  /* 0x000000080a0d7981 */ /* 0x000ea4000c1e1100 */
[----:B--2---:R-:W-:-:S13]  /*0a40*/  LOP3.LUT P1, RZ, R13, 0xff, R18, 0x80, !PT ;  /* 0x000000ff0dff7812 */ /* 0x004fda0007828012 */
[----:B------:R-:W2:Y:S01]  /*0a50*/  @P1 LDG.E R17, desc[UR8][R4.64] ;  /* 0x0000000804111981 */ /* 0x000ea2000c1e1900 */
[----:B------:R-:W-:-:S04]  /*0a60*/  IADD3 R12, P2, P3, R9, UR10, R8 ;  /* 0x0000000a090c7c10 */ /* 0x000fc8000fb5e008 */
[----:B------:R-:W-:Y:S01]  /*0a70*/  IADD3.X R13, PT, PT, RZ, UR11, RZ, P2, P3 ;  /* 0x0000000bff0d7c10 */ /* 0x000fe200097e64ff */
        /* <DEDUP_REMOVED lines=15> */
[----:B------:R-:W2:Y:S01]  /*0b70*/  LDG.E.U8 R21, desc[UR8][R10.64+0x3] ;  /* 0x000003080a157981 */ /* 0x000ea2000c1e1100 */
[----:B------:R-:W-:Y:S01]  /*0b80*/  BSSY.RECONVERGENT B1, `(.L_x_5) ;  /* 0x0000006000017945 */ /* 0x000fe20003800200 */
[----:B--2---:R-:W-:-:S13]  /*0b90*/  LOP3.LUT P1, RZ, R21, 0xff, R18, 0x80, !PT ;  /* 0x000000ff15ff7812 */ /* 0x004fda0007828012 */
[----:B-1----:R-:W-:Y:S05]  /*0ba0*/  @!P1 BRA `(.L_x_6) ;  /* 0x00000000000c9947 */ /* 0x002fea0003800000 */
[----:B------:R-:W2:Y:S02]  /*0bb0*/  LDG.E R11, desc[UR8][R4.64] ;  /* 0x00000008040b7981 */ /* 0x000ea4000c1e1900 */
[----:B--2---:R-:W-:-:S05]  /*0bc0*/  VIADD R11, R11, 0x1 ;  /* 0x000000010b0b7836 */ /* 0x004fca0000000000 */
[----:B------:R0:W-:Y:S02]  /*0bd0*/  STG.E desc[UR8][R4.64], R11 ;  /* 0x0000000b04007986 */ /* 0x0001e4000c101908 */
.L_x_6:
[----:B------:R-:W-:Y:S05]  /*0be0*/  BSYNC.RECONVERGENT B1 ;  /* 0x0000000000017941 */ /* 0x000fea0003800200 */
.L_x_5:
[----:B------:R-:W-:-:S07]  /*0bf0*/  VIADD R9, R9, 0x4 ;  /* 0x0000000409097836 */ /* 0x000fce0000000000 */
.L_x_4:
[----:B------:R-:W-:-:S13]  /*0c00*/  ISETP.NE.AND P1, PT, R16, RZ, PT ;  /* 0x000000ff1000720c */ /* 0x000fda0003f25270 */
[----:B------:R-:W-:Y:S05]  /*0c10*/  @!P1 BRA `(.L_x_1) ;  /* 0x0000000000a89947 */ /* 0x000fea0003800000 */
[----:B------:R-:W-:-:S13]  /*0c20*/  ISETP.NE.AND P1, PT, R16, 0x1, PT ;  /* 0x000000011000780c */ /* 0x000fda0003f25270 */
[----:B------:R-:W-:Y:S05]  /*0c30*/  @!P1 BRA `(.L_x_7) ;  /* 0x0000000000609947 */ /* 0x000fea0003800000 */
[----:B------:R-:W2:Y:S01]  /*0c40*/  LDCU.64 UR10, c[0x0][0x390] ;  /* 0x00007200ff0a77ac */ /* 0x000ea20008000a00 */
[----:B------:R-:W-:-:S05]  /*0c50*/  IMAD.IADD R18, R8, 0x1, R9 ;  /* 0x0000000108127824 */ /* 0x000fca00078e0209 */
[----:B--2---:R-:W-:Y:S02]  /*0c60*/  IADD3 R18, P1, PT, R18, UR10, RZ ;  /* 0x0000000a12127c10 */ /* 0x004fe4000ff3e0ff */
[----:B------:R-:W-:-:S03]  /*0c70*/  IADD3 R10, P2, P3, R9, UR10, R6 ;  /* 0x0000000a090a7c10 */ /* 0x000fc6000fb5e006 */
[----:B-1----:R-:W-:Y:S01]  /*0c80*/  IMAD.X R19, RZ, RZ, UR11, P1 ;  /* 0x0000000bff137e24 */ /* 0x002fe200088e06ff */
[----:B0-----:R-:W-:-:S04]  /*0c90*/  IADD3.X R11, PT, PT, RZ, UR11, R15, P2, P3 ;  /* 0x0000000bff0b7c10 */ /* 0x001fc800097e640f */
        /* <DEDUP_REMOVED lines=9> */
[----:B------:R-:W2:Y:S01]  /*0d30*/  LDG.E.U8 R12, desc[UR8][R12.64+0x1] ;  /* 0x000001080c0c7981 */ /* 0x000ea2000c1e1100 */
[----:B------:R-:W-:Y:S01]  /*0d40*/  BSSY.RECONVERGENT B1, `(.L_x_8) ;  /* 0x0000006000017945 */ /* 0x000fe20003800200 */
[----:B--2---:R-:W-:-:S13]  /*0d50*/  LOP3.LUT P1, RZ, R21, 0xff, R12, 0x80, !PT ;  /* 0x000000ff15ff7812 */ /* 0x004fda000782800c */
[----:B0-----:R-:W-:Y:S05]  /*0d60*/  @!P1 BRA `(.L_x_9) ;  /* 0x00000000000c9947 */ /* 0x001fea0003800000 */
[----:B------:R-:W2:Y:S02]  /*0d70*/  LDG.E R11, desc[UR8][R4.64] ;  /* 0x00000008040b7981 */ /* 0x000ea4000c1e1900 */
[----:B--2---:R-:W-:-:S05]  /*0d80*/  VIADD R11, R11, 0x1 ;  /* 0x000000010b0b7836 */ /* 0x004fca0000000000 */
[----:B------:R0:W-:Y:S02]  /*0d90*/  STG.E desc[UR8][R4.64], R11 ;  /* 0x0000000b04007986 */ /* 0x0001e4000c101908 */
.L_x_9:
[----:B------:R-:W-:Y:S05]  /*0da0*/  BSYNC.RECONVERGENT B1 ;  /* 0x0000000000017941 */ /* 0x000fea0003800200 */
.L_x_8:
[----:B------:R-:W-:-:S07]  /*0db0*/  VIADD R9, R9, 0x2 ;  /* 0x0000000209097836 */ /* 0x000fce0000000000 */
.L_x_7:
[----:B------:R-:W2:Y:S02]  /*0dc0*/  LDCU UR7, c[0x0][0x388] ;  /* 0x00007100ff0777ac */ /* 0x000ea40008000800 */
[----:B--2---:R-:W-:-:S09]  /*0dd0*/  ULOP3.LUT UP0, URZ, UR7, 0x1, URZ, 0xc0, !UPT ;  /* 0x0000000107ff7892 */ /* 0x004fd2000f80c0ff */
[----:B------:R-:W-:Y:S05]  /*0de0*/  BRA.U !UP0, `(.L_x_1) ;  /* 0x0000000108347547 */ /* 0x000fea000b800000 */
[----:B------:R-:W2:Y:S01]  /*0df0*/  LDCU.64 UR10, c[0x0][0x390] ;  /* 0x00007200ff0a77ac */ /* 0x000ea20008000a00 */
[----:B------:R-:W-:-:S05]  /*0e00*/  IMAD.IADD R8, R8, 0x1, R9 ;  /* 0x0000000108087824 */ /* 0x000fca00078e0209 */
[----:B--2---:R-:W-:Y:S02]  /*0e10*/  IADD3 R8, P1, PT, R8, UR10, RZ ;  /* 0x0000000a08087c10 */ /* 0x004fe4000ff3e0ff */
[----:B------:R-:W-:-:S03]  /*0e20*/  IADD3 R10, P2, P3, R9, UR10, R6 ;  /* 0x0000000a090a7c10 */ /* 0x000fc6000fb5e006 */
[----:B------:R-:W-:Y:S01]  /*0e30*/  IMAD.X R9, RZ, RZ, UR11, P1 ;  /* 0x0000000bff097e24 */ /* 0x000fe200088e06ff */
[----:B0-----:R-:W-:-:S04]  /*0e40*/  IADD3.X R11, PT, PT, RZ, UR11, R15, P2, P3 ;  /* 0x0000000bff0b7c10 */ /* 0x001fc800097e640f */
[----:B------:R-:W2:Y:S04]  /*0e50*/  LDG.E.U8 R8, desc[UR8][R8.64] ;  /* 0x0000000808087981 */ /* 0x000ea8000c1e1100 */
[----:B------:R-:W2:Y:S02]  /*0e60*/  LDG.E.U8 R11, desc[UR8][R10.64] ;  /* 0x000000080a0b7981 */ /* 0x000ea4000c1e1100 */
[----:B--2---:R-:W-:-:S13]  /*0e70*/  LOP3.LUT P1, RZ, R11, 0xff, R8, 0x80, !PT ;  /* 0x000000ff0bff7812 */ /* 0x004fda0007828008 */
[----:B------:R-:W-:Y:S05]  /*0e80*/  @!P1 BRA `(.L_x_1) ;  /* 0x00000000000c9947 */ /* 0x000fea0003800000 */
[----:B------:R-:W2:Y:S02]  /*0e90*/  LDG.E R9, desc[UR8][R4.64] ;  /* 0x0000000804097981 */ /* 0x000ea4000c1e1900 */
[----:B--2---:R-:W-:-:S05]  /*0ea0*/  VIADD R9, R9, 0x1 ;  /* 0x0000000109097836 */ /* 0x004fca0000000000 */
[----:B------:R2:W-:Y:S02]  /*0eb0*/  STG.E desc[UR8][R4.64], R9 ;  /* 0x0000000904007986 */ /* 0x0005e4000c101908 */
.L_x_1:
[----:B------:R-:W-:Y:S05]  /*0ec0*/  BSYNC.RECONVERGENT B0 ;  /* 0x0000000000007941 */ /* 0x000fea0003800200 */
.L_x_0:
[----:B------:R-:W-:-:S06]  /*0ed0*/  UIADD3 UR4, UPT, UPT, UR4, 0x1, URZ ;  /* 0x0000000104047890 */ /* 0x000fcc000fffe0ff */
[----:B------:R-:W-:-:S13]  /*0ee0*/  ISETP.NE.AND P1, PT, R0, UR4, PT ;  /* 0x0000000400007c0c */ /* 0x000fda000bf25270 */
[----:B------:R-:W-:Y:S05]  /*0ef0*/  @!P1 EXIT ;  /* 0x000000000000994d */ /* 0x000fea0003800000 */
[----:B------:R-:W-:Y:S05]  /*0f00*/  BRA `(.L_x_10) ;  /* 0xfffffff000987947 */ /* 0x000fea000383ffff */
.L_x_11:
[----:B------:R-:W-:-:S00]  /*0f10*/  BRA `(.L_x_11) ;  /* 0xfffffffc00fc7947 */ /* 0x000fc0000383ffff */
[----:B------:R-:W-:-:S00]  /*0f20*/  NOP ;  /* 0x0000000000007918 */ /* 0x000fc00000000000 */
        /* <DEDUP_REMOVED lines=13> */
.L_x_12:


//--------------------- .nv.shared.reserved.0     --------------------------
	.section	.nv.shared.reserved.0,"aw",@nobits
	.weak		__nv_reservedSMEM_offset_0_alias
	.size		__nv_reservedSMEM_offset_0_alias, 0, 64
	.other		__nv_reservedSMEM_offset_0_alias,@"STO_CUDA_RESERVED_SHARED STV_DEFAULT"
__nv_reservedSMEM_offset_0_alias:
	.zero		0
	.zero		64


//--------------------- .nv.constant0._Z5tcgpuPiiPb --------------------------
	.section	.nv.constant0._Z5tcgpuPiiPb,"a",@progbits
	.sectionflags	@""
	.align	4
.nv.constant0._Z5tcgpuPiiPb:
	.zero		920


//--------------------- SYMBOLS --------------------------

	.type		.nv.reservedSmem.offset0,@object
	.size		.nv.reservedSmem.offset0,0x4
